	.headerflags	@"EF_CUDA_TEXMODE_UNIFIED EF_CUDA_64BIT_ADDRESS EF_CUDA_ACCELERATORS EF_CUDA_SM90 EF_CUDA_VIRTUAL_SM(EF_CUDA_SM90)"
	.elftype	@"ET_EXEC"


//--------------------- .nv.info                  --------------------------
	.section	.nv.info,"",@"SHT_CUDA_INFO"
	.align	4


	//----- nvinfo : EIATTR_REGCOUNT
	.align		4
        /*0000*/ 	.byte	0x04, 0x2f
        /*0002*/ 	.short	(.L_3 - .L_2)
	.align		4
.L_2:
        /*0004*/ 	.word	index@(triton_poi_fused_cat_27)
        /*0008*/ 	.word	0x00000020


	//----- nvinfo : EIATTR_MIN_STACK_SIZE
	.align		4
.L_3:
        /*000c*/ 	.byte	0x04, 0x12
        /*000e*/ 	.short	(.L_5 - .L_4)
	.align		4
.L_4:
        /*0010*/ 	.word	index@(triton_poi_fused_cat_27)
        /*0014*/ 	.word	0x00000000


	//----- nvinfo : EIATTR_FRAME_SIZE
	.align		4
.L_5:
        /*0018*/ 	.byte	0x04, 0x11
        /*001a*/ 	.short	(.L_7 - .L_6)
	.align		4
.L_6:
        /*001c*/ 	.word	index@(triton_poi_fused_cat_27)
        /*0020*/ 	.word	0x00000000


	//----- nvinfo : EIATTR_MIN_STACK_SIZE
	.align		4
.L_7:
        /*0024*/ 	.byte	0x04, 0x12
        /*0026*/ 	.short	(.L_9 - .L_8)
	.align		4
.L_8:
        /*0028*/ 	.word	index@(triton_poi_fused_cat_27)
        /*002c*/ 	.word	0x00000000
.L_9:


//--------------------- .nv.info.triton_poi_fused_cat_27 --------------------------
	.section	.nv.info.triton_poi_fused_cat_27,"",@"SHT_CUDA_INFO"
	.sectionflags	@""
	.align	4


	//----- nvinfo : EIATTR_CUDA_API_VERSION
	.align		4
        /*0000*/ 	.byte	0x04, 0x37
        /*0002*/ 	.short	(.L_11 - .L_10)
.L_10:
        /*0004*/ 	.word	0x0000007c


	//----- nvinfo : EIATTR_KPARAM_INFO
	.align		4
.L_11:
        /*0008*/ 	.byte	0x04, 0x17
        /*000a*/ 	.short	(.L_13 - .L_12)
.L_12:
        /*000c*/ 	.word	0x00000000
        /*0010*/ 	.short	0x0007
        /*0012*/ 	.short	0x0038
        /*0014*/ 	.byte	0x00, 0xf0, 0x11, 0x00


	//----- nvinfo : EIATTR_KPARAM_INFO
	.align		4
.L_13:
        /*0018*/ 	.byte	0x04, 0x17
        /*001a*/ 	.short	(.L_15 - .L_14)
.L_14:
        /*001c*/ 	.word	0x00000000
        /*0020*/ 	.short	0x0006
        /*0022*/ 	.short	0x0030
        /*0024*/ 	.byte	0x00, 0xf4, 0x21, 0x00


	//----- nvinfo : EIATTR_KPARAM_INFO
	.align		4
.L_15:
        /*0028*/ 	.byte	0x04, 0x17
        /*002a*/ 	.short	(.L_17 - .L_16)
.L_16:
        /*002c*/ 	.word	0x00000000
        /*0030*/ 	.short	0x0005
        /*0032*/ 	.short	0x0028
        /*0034*/ 	.byte	0x00, 0xf4, 0x21, 0x00


	//----- nvinfo : EIATTR_KPARAM_INFO
	.align		4
.L_17:
        /*0038*/ 	.byte	0x04, 0x17
        /*003a*/ 	.short	(.L_19 - .L_18)
.L_18:
        /*003c*/ 	.word	0x00000000
        /*0040*/ 	.short	0x0004
        /*0042*/ 	.short	0x0020
        /*0044*/ 	.byte	0x00, 0xf4, 0x21, 0x00


	//----- nvinfo : EIATTR_KPARAM_INFO
	.align		4
.L_19:
        /*0048*/ 	.byte	0x04, 0x17
        /*004a*/ 	.short	(.L_21 - .L_20)
.L_20:
        /*004c*/ 	.word	0x00000000
        /*0050*/ 	.short	0x0003
        /*0052*/ 	.short	0x0018
        /*0054*/ 	.byte	0x00, 0xf4, 0x21, 0x00


	//----- nvinfo : EIATTR_KPARAM_INFO
	.align		4
.L_21:
        /*0058*/ 	.byte	0x04, 0x17
        /*005a*/ 	.short	(.L_23 - .L_22)
.L_22:
        /*005c*/ 	.word	0x00000000
        /*0060*/ 	.short	0x0002
        /*0062*/ 	.short	0x0010
        /*0064*/ 	.byte	0x00, 0xf4, 0x21, 0x00


	//----- nvinfo : EIATTR_KPARAM_INFO
	.align		4
.L_23:
        /*0068*/ 	.byte	0x04, 0x17
        /*006a*/ 	.short	(.L_25 - .L_24)
.L_24:
        /*006c*/ 	.word	0x00000000
        /*0070*/ 	.short	0x0001
        /*0072*/ 	.short	0x0008
        /*0074*/ 	.byte	0x00, 0xf4, 0x21, 0x00


	//----- nvinfo : EIATTR_KPARAM_INFO
	.align		4
.L_25:
        /*0078*/ 	.byte	0x04, 0x17
        /*007a*/ 	.short	(.L_27 - .L_26)
.L_26:
        /*007c*/ 	.word	0x00000000
        /*0080*/ 	.short	0x0000
        /*0082*/ 	.short	0x0000
        /*0084*/ 	.byte	0x00, 0xf4, 0x21, 0x00


	//----- nvinfo : EIATTR_SPARSE_MMA_MASK
	.align		4
.L_27:
        /*0088*/ 	.byte	0x03, 0x50
        /*008a*/ 	.short	0x0000


	//----- nvinfo : EIATTR_MAXREG_COUNT
	.align		4
        /*008c*/ 	.byte	0x03, 0x1b
        /*008e*/ 	.short	0x00ff


	//----- nvinfo : EIATTR_EXIT_INSTR_OFFSETS
	.align		4
        /*0090*/ 	.byte	0x04, 0x1c
        /*0092*/ 	.short	(.L_29 - .L_28)


	//   ....[0]....
.L_28:
        /*0094*/ 	.word	0x00000cb0


	//   ....[1]....
        /*0098*/ 	.word	0x00000cd0


	//----- nvinfo : EIATTR_REQNTID
	.align		4
.L_29:
        /*009c*/ 	.byte	0x04, 0x10
        /*009e*/ 	.short	(.L_31 - .L_30)
.L_30:
        /*00a0*/ 	.word	0x00000080
        /*00a4*/ 	.word	0x00000001
        /*00a8*/ 	.word	0x00000001


	//----- nvinfo : EIATTR_CBANK_PARAM_SIZE
	.align		4
.L_31:
        /*00ac*/ 	.byte	0x03, 0x19
        /*00ae*/ 	.short	0x003c


	//----- nvinfo : EIATTR_PARAM_CBANK
	.align		4
        /*00b0*/ 	.byte	0x04, 0x0a
        /*00b2*/ 	.short	(.L_33 - .L_32)
	.align		4
.L_32:
        /*00b4*/ 	.word	index@(.nv.constant0.triton_poi_fused_cat_27)
        /*00b8*/ 	.short	0x0210
        /*00ba*/ 	.short	0x003c


	//----- nvinfo : EIATTR_SW_WAR
	.align		4
.L_33:
        /*00bc*/ 	.byte	0x04, 0x36
        /*00be*/ 	.short	(.L_35 - .L_34)
.L_34:
        /*00c0*/ 	.word	0x00000008
.L_35:


//--------------------- .nv.callgraph             --------------------------
	.section	.nv.callgraph,"",@"SHT_CUDA_CALLGRAPH"
	.align	4
	.sectionentsize	8
	.align		4
        /*0000*/ 	.word	0x00000000
	.align		4
        /*0004*/ 	.word	0xffffffff
	.align		4
        /*0008*/ 	.word	0x00000000
	.align		4
        /*000c*/ 	.word	0xfffffffe
	.align		4
        /*0010*/ 	.word	0x00000000
	.align		4
        /*0014*/ 	.word	0xfffffffd
	.align		4
        /*0018*/ 	.word	0x00000000
	.align		4
        /*001c*/ 	.word	0xfffffffc


//--------------------- .nv.constant4             --------------------------
	.section	.nv.constant4,"a",@progbits
	.align	8
	.align		8
.nv.constant4:
        /*0000*/ 	.dword	_$_str
	.align		8
        /*0008*/ 	.dword	_$_str_$_2


//--------------------- .text.triton_poi_fused_cat_27 --------------------------
	.section	.text.triton_poi_fused_cat_27,"ax",@progbits
	.align	128
        .global         triton_poi_fused_cat_27
        .type           triton_poi_fused_cat_27,@function
        .size           triton_poi_fused_cat_27,(.L_x_1 - triton_poi_fused_cat_27)
        .other          triton_poi_fused_cat_27,@"STO_CUDA_ENTRY STV_DEFAULT"
triton_poi_fused_cat_27:
.text.triton_poi_fused_cat_27:
[----:B------:R-:W0:Y:S01]  /*0000*/  LDC R1, c[0x0][0x28] ;  /* 0x00000a00ff017b82 */ /* 0x000e220000000800 */
[----:B------:R-:W1:Y:S01]  /*0010*/  S2R R0, SR_TID.X ;  /* 0x0000000000007919 */ /* 0x000e620000002100 */
[----:B------:R-:W-:-:S06]  /*0020*/  IMAD.MOV.U32 R2, RZ, RZ, RZ ;  /* 0x000000ffff027224 */ /* 0x000fcc00078e00ff */
[----:B------:R-:W2:Y:S01]  /*0030*/  LDC.64 R10, c[0x0][0x228] ;  /* 0x00008a00ff0a7b82 */ /* 0x000ea20000000a00 */
[----:B------:R-:W-:Y:S01]  /*0040*/  ULDC.64 UR4, c[0x0][0x208] ;  /* 0x0000820000047ab9 */ /* 0x000fe20000000a00 */
[----:B------:R-:W3:Y:S01]  /*0050*/  S2R R13, SR_CTAID.X ;  /* 0x00000000000d7919 */ /* 0x000ee20000002500 */
[----:B------:R-:W-:Y:S01]  /*0060*/  IMAD.MOV.U32 R7, RZ, RZ, RZ ;  /* 0x000000ffff077224 */ /* 0x000fe200078e00ff */
[----:B------:R-:W-:Y:S01]  /*0070*/  ULDC.64 UR6, c[0x0][0x218] ;  /* 0x0000860000067ab9 */ /* 0x000fe20000000a00 */
[----:B------:R-:W-:-:S03]  /*0080*/  IMAD.MOV.U32 R8, RZ, RZ, RZ ;  /* 0x000000ffff087224 */ /* 0x000fc600078e00ff */
[----:B------:R-:W4:Y:S01]  /*0090*/  LDC.64 R28, c[0x0][0x220] ;  /* 0x00008800ff1c7b82 */ /* 0x000f220000000a00 */
[----:B-1----:R-:W-:-:S05]  /*00a0*/  IMAD.SHL.U32 R0, R0, 0x4, RZ ;  /* 0x0000000400007824 */ /* 0x002fca00078e00ff */
[----:B------:R-:W-:-:S05]  /*00b0*/  LOP3.LUT R0, R0, 0x1fc, RZ, 0xc0, !PT ;  /* 0x000001fc00007812 */ /* 0x000fca00078ec0ff */
[----:B---3--:R-:W-:-:S05]  /*00c0*/  IMAD R9, R13, 0x200, R0 ;  /* 0x000002000d097824 */ /* 0x008fca00078e0200 */
[----:B------:R-:W-:Y:S02]  /*00d0*/  SHF.R.S32.HI R3, RZ, 0x1f, R9 ;  /* 0x0000001fff037819 */ /* 0x000fe40000011409 */
[----:B------:R-:W-:Y:S02]  /*00e0*/  ISETP.GE.AND P0, PT, R9, 0x9c00, PT ;  /* 0x00009c000900780c */ /* 0x000fe40003f06270 */
[----:B------:R-:W-:-:S04]  /*00f0*/  LEA.HI R6, R3, R9, RZ, 0x6 ;  /* 0x0000000903067211 */ /* 0x000fc800078f30ff */
[----:B------:R-:W-:-:S05]  /*0100*/  SHF.R.S32.HI R3, RZ, 0x6, R6 ;  /* 0x00000006ff037819 */ /* 0x000fca0000011406 */
[----:B------:R-:W-:-:S05]  /*0110*/  IMAD.HI R0, R3, -0x2df2df2d, R2 ;  /* 0xd20d20d303007827 */ /* 0x000fca00078e0202 */
[----:B------:R-:W-:-:S04]  /*0120*/  SHF.R.U32.HI R5, RZ, 0x1f, R0 ;  /* 0x0000001fff057819 */ /* 0x000fc80000011600 */
[----:B------:R-:W-:Y:S01]  /*0130*/  LEA.HI.SX32 R5, R0, R5, 0x19 ;  /* 0x0000000500057211 */ /* 0x000fe200078fcaff */
[----:B------:R-:W-:-:S04]  /*0140*/  IMAD.MOV.U32 R0, RZ, RZ, RZ ;  /* 0x000000ffff007224 */ /* 0x000fc800078e00ff */
[----:B------:R-:W-:-:S04]  /*0150*/  IMAD R27, R5, -0x9c, R3 ;  /* 0xffffff64051b7824 */ /* 0x000fc800078e0203 */
[C---:B--2---:R-:W-:Y:S01]  /*0160*/  IMAD.WIDE R10, R27.reuse, 0x4, R10 ;  /* 0x000000041b0a7825 */ /* 0x044fe200078e020a */
[----:B------:R-:W-:-:S13]  /*0170*/  ISETP.GT.AND P2, PT, R27, 0x67, !P0 ;  /* 0x000000671b00780c */ /* 0x000fda0004744270 */
[----:B------:R-:W2:Y:S04]  /*0180*/  @P2 LDG.E.EL R0, desc[UR4][R10.64+-0x1a0] ;  /* 0xfffe60040a002981 */ /* 0x000ea8000c2e1900 */
[----:B------:R-:W3:Y:S01]  /*0190*/  @P2 LDG.E.EL R7, desc[UR4][R10.64+-0x1a0] ;  /* 0xfffe60040a072981 */ /* 0x000ee2000c2e1900 */
[----:B------:R-:W-:-:S06]  /*01a0*/  CS2R R4, SRZ ;  /* 0x0000000000047805 */ /* 0x000fcc000001ff00 */
[----:B------:R-:W5:Y:S04]  /*01b0*/  @P2 LDG.E.EL R5, desc[UR4][R10.64+-0x1a0] ;  /* 0xfffe60040a052981 */ /* 0x000f68000c2e1900 */
[----:B------:R1:W5:Y:S01]  /*01c0*/  @P2 LDG.E.EL R4, desc[UR4][R10.64+-0x1a0] ;  /* 0xfffe60040a042981 */ /* 0x000362000c2e1900 */
[C---:B------:R-:W-:Y:S01]  /*01d0*/  IMAD.HI R2, R9.reuse, -0x2df2df2d, R8 ;  /* 0xd20d20d309027827 */ /* 0x040fe200078e0208 */
[----:B------:R-:W-:Y:S02]  /*01e0*/  SHF.R.S32.HI R3, RZ, 0x16, R13 ;  /* 0x00000016ff037819 */ /* 0x000fe4000001140d */
[----:B------:R-:W-:Y:S01]  /*01f0*/  LOP3.LUT R13, R6, 0x3fffffc0, RZ, 0xc0, !PT ;  /* 0x3fffffc0060d7812 */ /* 0x000fe200078ec0ff */
[----:B------:R-:W-:Y:S01]  /*0200*/  VIADD R8, R9, 0x1 ;  /* 0x0000000109087836 */ /* 0x000fe20000000000 */
[----:B------:R-:W-:Y:S01]  /*0210*/  SHF.R.U32.HI R15, RZ, 0x1f, R2 ;  /* 0x0000001fff0f7819 */ /* 0x000fe20000011602 */
[----:B----4-:R-:W-:Y:S01]  /*0220*/  IMAD.WIDE R28, R27, 0x4, R28 ;  /* 0x000000041b1c7825 */ /* 0x010fe200078e021c */
[----:B------:R-:W-:-:S02]  /*0230*/  SGXT R3, R3, 0x1 ;  /* 0x000000010303781a */ /* 0x000fc40000000200 */
[----:B------:R-:W-:Y:S01]  /*0240*/  LEA.HI.SX32 R2, R2, R15, 0x13 ;  /* 0x0000000f02027211 */ /* 0x000fe200078f9aff */
[----:B------:R-:W-:Y:S01]  /*0250*/  IMAD.IADD R13, R9, 0x1, -R13 ;  /* 0x00000001090d7824 */ /* 0x000fe200078e0a0d */
[----:B------:R-:W-:Y:S01]  /*0260*/  LEA.HI R6, R3, R8, RZ, 0x6 ;  /* 0x0000000803067211 */ /* 0x000fe200078f30ff */
[----:B------:R-:W-:Y:S01]  /*0270*/  IMAD.MOV.U32 R25, RZ, RZ, RZ ;  /* 0x000000ffff197224 */ /* 0x000fe200078e00ff */
[----:B------:R-:W-:Y:S01]  /*0280*/  SHF.R.S32.HI R15, RZ, 0x1f, R27 ;  /* 0x0000001fff0f7819 */ /* 0x000fe2000001141b */
[----:B------:R-:W-:Y:S01]  /*0290*/  IMAD R12, R2, 0xd00, RZ ;  /* 0x00000d00020c7824 */ /* 0x000fe200078e02ff */
[----:B-1----:R-:W-:Y:S01]  /*02a0*/  LOP3.LUT R11, R6, 0x3fffffc0, RZ, 0xc0, !PT ;  /* 0x3fffffc0060b7812 */ /* 0x002fe200078ec0ff */
[----:B------:R-:W-:Y:S02]  /*02b0*/  IMAD R13, R13, 0x34, RZ ;  /* 0x000000340d0d7824 */ /* 0x000fe400078e02ff */
[----:B------:R-:W-:Y:S01]  /*02c0*/  IMAD.MOV.U32 R26, RZ, RZ, RZ ;  /* 0x000000ffff1a7224 */ /* 0x000fe200078e00ff */
[----:B------:R-:W-:Y:S01]  /*02d0*/  IADD3 R6, P1, R27, R12, RZ ;  /* 0x0000000c1b067210 */ /* 0x000fe20007f3e0ff */
[----:B------:R-:W-:-:S03]  /*02e0*/  IMAD.IADD R11, R8, 0x1, -R11 ;  /* 0x00000001080b7824 */ /* 0x000fc600078e0a0b */
[----:B------:R-:W-:Y:S01]  /*02f0*/  LEA.HI.X.SX32 R12, R12, R15, 0x1, P1 ;  /* 0x0000000f0c0c7211 */ /* 0x000fe200008f0eff */
[----:B------:R-:W-:Y:S01]  /*0300*/  IMAD R15, R11, 0x34, RZ ;  /* 0x000000340b0f7824 */ /* 0x000fe200078e02ff */
[----:B------:R-:W-:Y:S01]  /*0310*/  IADD3 R14, P1, R13, R6, RZ ;  /* 0x000000060d0e7210 */ /* 0x000fe20007f3e0ff */
[C---:B------:R-:W-:Y:S01]  /*0320*/  VIADD R16, R9.reuse, 0x2 ;  /* 0x0000000209107836 */ /* 0x040fe20000000000 */
[----:B------:R-:W-:Y:S01]  /*0330*/  CS2R R20, SRZ ;  /* 0x0000000000147805 */ /* 0x000fe2000001ff00 */
[----:B------:R-:W-:Y:S01]  /*0340*/  VIADD R18, R9, 0x3 ;  /* 0x0000000309127836 */ /* 0x000fe20000000000 */
[-C--:B------:R-:W-:Y:S01]  /*0350*/  LEA.HI.X.SX32 R13, R13, R12.reuse, 0x1, P1 ;  /* 0x0000000c0d0d7211 */ /* 0x080fe200008f0eff */
[----:B------:R-:W4:Y:S01]  /*0360*/  @P2 LDG.E.EL R26, desc[UR4][R28.64+-0x1a0] ;  /* 0xfffe60041c1a2981 */ /* 0x000f22000c2e1900 */
[C---:B------:R-:W-:Y:S02]  /*0370*/  LEA R10, P1, R14.reuse, UR6, 0x2 ;  /* 0x000000060e0a7c11 */ /* 0x040fe4000f8210ff */
[----:B------:R-:W-:Y:S01]  /*0380*/  IADD3 R8, P3, R15, R6, RZ ;  /* 0x000000060f087210 */ /* 0x000fe20007f7e0ff */
[----:B------:R-:W4:Y:S01]  /*0390*/  @P2 LDG.E.EL R21, desc[UR4][R28.64+-0x1a0] ;  /* 0xfffe60041c152981 */ /* 0x000f22000c2e1900 */
[----:B------:R-:W-:Y:S01]  /*03a0*/  LEA.HI.X R11, R14, UR7, R13, 0x2, P1 ;  /* 0x000000070e0b7c11 */ /* 0x000fe200088f140d */
[----:B------:R-:W-:Y:S01]  /*03b0*/  IMAD.MOV.U32 R13, RZ, RZ, RZ ;  /* 0x000000ffff0d7224 */ /* 0x000fe200078e00ff */
[----:B------:R-:W-:-:S02]  /*03c0*/  LEA.HI.X.SX32 R15, R15, R12, 0x1, P3 ;  /* 0x0000000c0f0f7211 */ /* 0x000fc400018f0eff */
[----:B------:R-:W-:-:S03]  /*03d0*/  LEA R14, P1, R8, UR6, 0x2 ;  /* 0x00000006080e7c11 */ /* 0x000fc6000f8210ff */
[----:B------:R-:W4:Y:S01]  /*03e0*/  @P2 LDG.E.EL R13, desc[UR4][R28.64+-0x1a0] ;  /* 0xfffe60041c0d2981 */ /* 0x000f22000c2e1900 */
[----:B------:R-:W-:Y:S01]  /*03f0*/  LEA.HI.X R15, R8, UR7, R15, 0x2, P1 ;  /* 0x00000007080f7c11 */ /* 0x000fe200088f140f */
[----:B------:R-:W-:Y:S01]  /*0400*/  IMAD.MOV.U32 R8, RZ, RZ, RZ ;  /* 0x000000ffff087224 */ /* 0x000fe200078e00ff */
[----:B------:R-:W-:-:S03]  /*0410*/  LEA.HI R17, R3, R16, RZ, 0x6 ;  /* 0x0000001003117211 */ /* 0x000fc600078f30ff */
[----:B------:R-:W4:Y:S04]  /*0420*/  @P2 LDG.E.EL R25, desc[UR4][R14.64+-0x1a0] ;  /* 0xfffe60040e192981 */ /* 0x000f28000c2e1900 */
[----:B------:R1:W4:Y:S01]  /*0430*/  @P2 LDG.E.EL R8, desc[UR4][R10.64+-0x1a0] ;  /* 0xfffe60040a082981 */ /* 0x000322000c2e1900 */
[----:B------:R-:W-:Y:S02]  /*0440*/  LEA.HI R3, R3, R18, RZ, 0x6 ;  /* 0x0000001203037211 */ /* 0x000fe400078f30ff */
[----:B------:R-:W-:Y:S02]  /*0450*/  LOP3.LUT R17, R17, 0x3fffffc0, RZ, 0xc0, !PT ;  /* 0x3fffffc011117812 */ /* 0x000fe400078ec0ff */
[----:B------:R-:W-:-:S03]  /*0460*/  LOP3.LUT R3, R3, 0x3fffffc0, RZ, 0xc0, !PT ;  /* 0x3fffffc003037812 */ /* 0x000fc600078ec0ff */
[----:B------:R-:W-:Y:S02]  /*0470*/  IMAD.IADD R17, R16, 0x1, -R17 ;  /* 0x0000000110117824 */ /* 0x000fe400078e0a11 */
[----:B------:R-:W-:Y:S02]  /*0480*/  IMAD.IADD R3, R18, 0x1, -R3 ;  /* 0x0000000112037824 */ /* 0x000fe400078e0a03 */
[----:B------:R-:W-:Y:S02]  /*0490*/  IMAD R17, R17, 0x34, RZ ;  /* 0x0000003411117824 */ /* 0x000fe400078e02ff */
[----:B------:R-:W-:-:S03]  /*04a0*/  IMAD R3, R3, 0x34, RZ ;  /* 0x0000003403037824 */ /* 0x000fc600078e02ff */
[----:B01----:R-:W-:Y:S02]  /*04b0*/  IADD3 R10, P1, R17, R6, RZ ;  /* 0x00000006110a7210 */ /* 0x003fe40007f3e0ff */
[----:B------:R-:W-:Y:S02]  /*04c0*/  IADD3 R6, P3, R3, R6, RZ ;  /* 0x0000000603067210 */ /* 0x000fe40007f7e0ff */
[-C--:B------:R-:W-:Y:S02]  /*04d0*/  LEA.HI.X.SX32 R11, R17, R12.reuse, 0x1, P1 ;  /* 0x0000000c110b7211 */ /* 0x080fe400008f0eff */
[----:B------:R-:W-:Y:S01]  /*04e0*/  LEA.HI.X.SX32 R3, R3, R12, 0x1, P3 ;  /* 0x0000000c03037211 */ /* 0x000fe200018f0eff */
[----:B------:R-:W0:Y:S01]  /*04f0*/  LDC.64 R16, c[0x0][0x230] ;  /* 0x00008c00ff107b82 */ /* 0x000e220000000a00 */
[----:B------:R-:W-:Y:S02]  /*0500*/  LEA R14, P3, R6, UR6, 0x2 ;  /* 0x00000006060e7c11 */ /* 0x000fe4000f8610ff */
[----:B------:R-:W-:-:S02]  /*0510*/  LEA R22, P1, R10, UR6, 0x2 ;  /* 0x000000060a167c11 */ /* 0x000fc4000f8210ff */
[----:B------:R-:W-:Y:S01]  /*0520*/  LEA.HI.X R15, R6, UR7, R3, 0x2, P3 ;  /* 0x00000007060f7c11 */ /* 0x000fe200098f1403 */
[----:B------:R-:W-:Y:S01]  /*0530*/  IMAD.MOV.U32 R6, RZ, RZ, RZ ;  /* 0x000000ffff067224 */ /* 0x000fe200078e00ff */
[----:B------:R-:W-:Y:S02]  /*0540*/  LEA.HI.X R23, R10, UR7, R11, 0x2, P1 ;  /* 0x000000070a177c11 */ /* 0x000fe400088f140b */
[----:B------:R-:W1:Y:S01]  /*0550*/  LDC.64 R10, c[0x0][0x238] ;  /* 0x00008e00ff0a7b82 */ /* 0x000e620000000a00 */
[----:B------:R-:W-:Y:S02]  /*0560*/  IMAD.MOV.U32 R3, RZ, RZ, RZ ;  /* 0x000000ffff037224 */ /* 0x000fe400078e00ff */
[----:B------:R0:W4:Y:S04]  /*0570*/  @P2 LDG.E.EL R6, desc[UR4][R22.64+-0x1a0] ;  /* 0xfffe600416062981 */ /* 0x000128000c2e1900 */
[----:B------:R-:W4:Y:S01]  /*0580*/  @P2 LDG.E.EL R3, desc[UR4][R28.64+-0x1a0] ;  /* 0xfffe60041c032981 */ /* 0x000f22000c2e1900 */
[----:B------:R-:W-:Y:S01]  /*0590*/  CS2R R18, SRZ ;  /* 0x0000000000127805 */ /* 0x000fe2000001ff00 */
[----:B------:R-:W-:-:S02]  /*05a0*/  IMAD.MOV.U32 R24, RZ, RZ, 0x3e800000 ;  /* 0x3e800000ff187424 */ /* 0x000fc400078e00ff */
[----:B0-----:R-:W-:-:S03]  /*05b0*/  IMAD.MOV.U32 R22, RZ, RZ, RZ ;  /* 0x000000ffff167224 */ /* 0x001fc600078e00ff */
[----:B------:R0:W4:Y:S01]  /*05c0*/  @P2 LDG.E.EL R19, desc[UR4][R14.64+-0x1a0] ;  /* 0xfffe60040e132981 */ /* 0x000122000c2e1900 */
[----:B------:R-:W-:-:S05]  /*05d0*/  IMAD.WIDE R16, R27, 0x4, R16 ;  /* 0x000000041b107825 */ /* 0x000fca00078e0210 */
[----:B------:R-:W4:Y:S01]  /*05e0*/  @P2 LDG.E.EL R22, desc[UR4][R16.64+-0x1a0] ;  /* 0xfffe600410162981 */ /* 0x000f22000c2e1900 */
[----:B0-----:R-:W-:Y:S01]  /*05f0*/  CS2R R14, SRZ ;  /* 0x00000000000e7805 */ /* 0x001fe2000001ff00 */
[C---:B-1----:R-:W-:Y:S02]  /*0600*/  IMAD.WIDE R10, R27.reuse, 0x4, R10 ;  /* 0x000000041b0a7825 */ /* 0x042fe400078e020a */
[----:B------:R-:W4:Y:S04]  /*0610*/  @P2 LDG.E.EL R20, desc[UR4][R16.64+-0x1a0] ;  /* 0xfffe600410142981 */ /* 0x000f28000c2e1900 */
[----:B------:R-:W4:Y:S04]  /*0620*/  @P2 LDG.E.EL R18, desc[UR4][R16.64+-0x1a0] ;  /* 0xfffe600410122981 */ /* 0x000f28000c2e1900 */
[----:B------:R-:W4:Y:S04]  /*0630*/  @P2 LDG.E.EL R14, desc[UR4][R10.64+-0x1a0] ;  /* 0xfffe60040a0e2981 */ /* 0x000f28000c2e1900 */
[----:B------:R-:W4:Y:S01]  /*0640*/  @P2 LDG.E.EL R15, desc[UR4][R10.64+-0x1a0] ;  /* 0xfffe60040a0f2981 */ /* 0x000f22000c2e1900 */
[----:B------:R-:W-:-:S02]  /*0650*/  ISETP.GE.AND P1, PT, R27, 0x68, PT ;  /* 0x000000681b00780c */ /* 0x000fc40003f26270 */
[----:B--2---:R-:W-:-:S05]  /*0660*/  SEL R0, R0, RZ, P2 ;  /* 0x000000ff00007207 */ /* 0x004fca0001000000 */
[----:B------:R-:W-:Y:S01]  /*0670*/  FADD R0, R0, 9.9999997473787516356e-06 ;  /* 0x3727c5ac00007421 */ /* 0x000fe20000000000 */
[----:B---3--:R-:W-:-:S05]  /*0680*/  SEL R12, R7, RZ, P2 ;  /* 0x000000ff070c7207 */ /* 0x008fca0001000000 */
[----:B------:R-:W0:Y:S01]  /*0690*/  MUFU.SQRT R0, R0 ;  /* 0x0000000000007308 */ /* 0x000e220000002000 */
[----:B------:R-:W-:Y:S01]  /*06a0*/  FADD R12, R12, 9.9999997473787516356e-06 ;  /* 0x3727c5ac0c0c7421 */ /* 0x000fe20000000000 */
[----:B-----5:R-:W-:-:S06]  /*06b0*/  SEL R5, R5, RZ, P2 ;  /* 0x000000ff05057207 */ /* 0x020fcc0001000000 */
[----:B------:R-:W1:Y:S01]  /*06c0*/  MUFU.SQRT R23, R12 ;  /* 0x0000000c00177308 */ /* 0x000e620000002000 */
[----:B------:R-:W-:Y:S01]  /*06d0*/  SEL R4, R4, RZ, P2 ;  /* 0x000000ff04047207 */ /* 0x000fe20001000000 */
[----:B------:R-:W-:Y:S01]  /*06e0*/  FADD R28, R5, 9.9999997473787516356e-06 ;  /* 0x3727c5ac051c7421 */ /* 0x000fe20000000000 */
[C---:B0-----:R-:W-:Y:S02]  /*06f0*/  FSETP.GT.AND P3, PT, R0.reuse, 8.50705917302346158658e+37, PT ;  /* 0x7e8000000000780b */ /* 0x041fe40003f64000 */
[----:B------:R-:W-:Y:S01]  /*0700*/  FSETP.GEU.AND P6, PT, R0, 1.175494350822287508e-38, PT ;  /* 0x008000000000780b */ /* 0x000fe20003fce000 */
[----:B------:R-:W-:Y:S02]  /*0710*/  FADD R4, R4, 9.9999997473787516356e-06 ;  /* 0x3727c5ac04047421 */ /* 0x000fe40000000000 */
[----:B------:R-:W0:Y:S01]  /*0720*/  MUFU.SQRT R28, R28 ;  /* 0x0000001c001c7308 */ /* 0x000e220000002000 */
[----:B------:R-:W-:Y:S01]  /*0730*/  IMAD.MOV.U32 R7, RZ, RZ, RZ ;  /* 0x000000ffff077224 */ /* 0x000fe200078e00ff */
[C---:B-1----:R-:W-:Y:S01]  /*0740*/  FSETP.GT.AND P5, PT, R23.reuse, 8.50705917302346158658e+37, PT ;  /* 0x7e8000001700780b */ /* 0x042fe20003fa4000 */
[----:B------:R-:W-:Y:S01]  /*0750*/  IMAD.MOV.U32 R5, RZ, RZ, RZ ;  /* 0x000000ffff057224 */ /* 0x000fe200078e00ff */
[----:B------:R-:W-:Y:S01]  /*0760*/  FSETP.GEU.AND P4, PT, R23, 1.175494350822287508e-38, PT ;  /* 0x008000001700780b */ /* 0x000fe20003f8e000 */
[----:B------:R-:W-:-:S03]  /*0770*/  IMAD.MOV.U32 R12, RZ, RZ, RZ ;  /* 0x000000ffff0c7224 */ /* 0x000fc600078e00ff */
[----:B------:R-:W1:Y:S01]  /*0780*/  MUFU.SQRT R29, R4 ;  /* 0x00000004001d7308 */ /* 0x000e620000002000 */
[----:B------:R-:W-:Y:S01]  /*0790*/  @P3 FMUL R0, R0, 0.25 ;  /* 0x3e80000000003820 */ /* 0x000fe20000400000 */
[----:B------:R2:W3:Y:S03]  /*07a0*/  @P2 LDG.E.EL R7, desc[UR4][R16.64+-0x1a0] ;  /* 0xfffe600410072981 */ /* 0x0004e6000c2e1900 */
[----:B------:R-:W-:Y:S01]  /*07b0*/  @!P6 FMUL R0, R0, 16777216 ;  /* 0x4b8000000000e820 */ /* 0x000fe20000400000 */
[----:B------:R-:W5:Y:S04]  /*07c0*/  @P2 LDG.E.EL R5, desc[UR4][R10.64+-0x1a0] ;  /* 0xfffe60040a052981 */ /* 0x000f68000c2e1900 */
[----:B------:R1:W5:Y:S01]  /*07d0*/  @P2 LDG.E.EL R12, desc[UR4][R10.64+-0x1a0] ;  /* 0xfffe60040a0c2981 */ /* 0x000362000c2e1900 */
[----:B--2---:R-:W-:Y:S01]  /*07e0*/  FSEL R17, R24, 1, P3 ;  /* 0x3f80000018117808 */ /* 0x004fe20001800000 */
[----:B------:R-:W2:Y:S01]  /*07f0*/  MUFU.RCP R0, R0 ;  /* 0x0000000000007308 */ /* 0x000ea20000001000 */
[----:B------:R-:W-:Y:S01]  /*0800*/  @P5 FMUL R23, R23, 0.25 ;  /* 0x3e80000017175820 */ /* 0x000fe20000400000 */
[----:B0-----:R-:W-:-:S02]  /*0810*/  FSETP.GT.AND P3, PT, R28, 8.50705917302346158658e+37, PT ;  /* 0x7e8000001c00780b */ /* 0x001fc40003f64000 */
[----:B------:R-:W-:Y:S01]  /*0820*/  @!P6 FMUL R17, R17, 16777216 ;  /* 0x4b8000001111e820 */ /* 0x000fe20000400000 */
[----:B-1----:R-:W-:Y:S02]  /*0830*/  FSETP.GT.AND P6, PT, R29, 8.50705917302346158658e+37, PT ;  /* 0x7e8000001d00780b */ /* 0x002fe40003fc4000 */
[----:B------:R-:W-:Y:S01]  /*0840*/  FSEL R11, R24, 1, P5 ;  /* 0x3f800000180b7808 */ /* 0x000fe20002800000 */
[----:B------:R-:W-:Y:S01]  /*0850*/  @!P4 FMUL R23, R23, 16777216 ;  /* 0x4b8000001717c820 */ /* 0x000fe20000400000 */
[----:B------:R-:W-:-:S03]  /*0860*/  FSETP.GEU.AND P5, PT, R28, 1.175494350822287508e-38, PT ;  /* 0x008000001c00780b */ /* 0x000fc60003fae000 */
[----:B------:R-:W-:Y:S01]  /*0870*/  @!P4 FMUL R11, R11, 16777216 ;  /* 0x4b8000000b0bc820 */ /* 0x000fe20000400000 */
[C---:B------:R-:W-:Y:S01]  /*0880*/  FSETP.GEU.AND P4, PT, R29.reuse, 1.175494350822287508e-38, PT ;  /* 0x008000001d00780b */ /* 0x040fe20003f8e000 */
[----:B------:R-:W0:Y:S01]  /*0890*/  MUFU.RCP R4, R23 ;  /* 0x0000001700047308 */ /* 0x000e220000001000 */
[----:B--2---:R-:W-:Y:S01]  /*08a0*/  FMUL R0, R0, R17 ;  /* 0x0000001100007220 */ /* 0x004fe20000400000 */
[----:B------:R-:W-:Y:S01]  /*08b0*/  @P3 FMUL R28, R28, 0.25 ;  /* 0x3e8000001c1c3820 */ /* 0x000fe20000400000 */
[----:B------:R-:W1:Y:S01]  /*08c0*/  LDC.64 R16, c[0x0][0x210] ;  /* 0x00008400ff107b82 */ /* 0x000e620000000a00 */
[----:B------:R-:W-:-:S04]  /*08d0*/  @P6 FMUL R29, R29, 0.25 ;  /* 0x3e8000001d1d6820 */ /* 0x000fc80000400000 */
[----:B------:R-:W-:-:S04]  /*08e0*/  @!P5 FMUL R28, R28, 16777216 ;  /* 0x4b8000001c1cd820 */ /* 0x000fc80000400000 */
[----:B------:R-:W-:Y:S02]  /*08f0*/  @!P4 FMUL R29, R29, 16777216 ;  /* 0x4b8000001d1dc820 */ /* 0x000fe40000400000 */
[----:B------:R-:W2:Y:S01]  /*0900*/  MUFU.RCP R28, R28 ;  /* 0x0000001c001c7308 */ /* 0x000ea20000001000 */
[----:B0-----:R-:W-:Y:S01]  /*0910*/  FMUL R4, R4, R11 ;  /* 0x0000000b04047220 */ /* 0x001fe20000400000 */
[----:B------:R-:W-:-:S06]  /*0920*/  FSEL R11, R24, 1, P3 ;  /* 0x3f800000180b7808 */ /* 0x000fcc0001800000 */
[----:B------:R-:W0:Y:S01]  /*0930*/  MUFU.RCP R29, R29 ;  /* 0x0000001d001d7308 */ /* 0x000e220000001000 */
[----:B------:R-:W-:Y:S02]  /*0940*/  FSEL R10, R24, 1, P6 ;  /* 0x3f800000180a7808 */ /* 0x000fe40003000000 */
[----:B----4-:R-:W-:Y:S01]  /*0950*/  SEL R27, R13, RZ, P2 ;  /* 0x000000ff0d1b7207 */ /* 0x010fe20001000000 */
[----:B------:R-:W-:Y:S01]  /*0960*/  IMAD R13, R2, -0x2700, R9 ;  /* 0xffffd900020d7824 */ /* 0x000fe200078e0209 */
[----:B------:R-:W-:Y:S01]  /*0970*/  ISETP.LT.AND P3, PT, R9, 0x9c00, !P1 ;  /* 0x00009c000900780c */ /* 0x000fe20004f61270 */
[----:B------:R-:W-:Y:S01]  /*0980*/  @!P5 FMUL R11, R11, 16777216 ;  /* 0x4b8000000b0bd820 */ /* 0x000fe20000400000 */
[----:B------:R-:W-:Y:S01]  /*0990*/  SEL R8, R8, RZ, P2 ;  /* 0x000000ff08087207 */ /* 0x000fe20001000000 */
[----:B------:R-:W-:Y:S01]  /*09a0*/  @!P4 FMUL R10, R10, 16777216 ;  /* 0x4b8000000a0ac820 */ /* 0x000fe20000400000 */
[----:B------:R-:W-:Y:S02]  /*09b0*/  IMAD R9, R2, 0x1a00, R13 ;  /* 0x00001a0002097824 */ /* 0x000fe400078e020d */
[----:B--2---:R-:W-:Y:S01]  /*09c0*/  FMUL R24, R28, R11 ;  /* 0x0000000b1c187220 */ /* 0x004fe20000400000 */
[----:B------:R-:W-:Y:S01]  /*09d0*/  FADD R27, R8, -R27 ;  /* 0x8000001b081b7221 */ /* 0x000fe20000000000 */
[----:B-1----:R-:W-:Y:S01]  /*09e0*/  IMAD.WIDE R16, R9, 0x4, R16 ;  /* 0x0000000409107825 */ /* 0x002fe200078e0210 */
[----:B------:R-:W-:-:S03]  /*09f0*/  CS2R R8, SRZ ;  /* 0x0000000000087805 */ /* 0x000fc6000001ff00 */
[----:B0-----:R-:W-:Y:S01]  /*0a00*/  FMUL R23, R29, R10 ;  /* 0x0000000a1d177220 */ /* 0x001fe20000400000 */
[----:B------:R-:W-:-:S06]  /*0a10*/  CS2R R10, SRZ ;  /* 0x00000000000a7805 */ /* 0x000fcc000001ff00 */
[----:B------:R0:W2:Y:S01]  /*0a20*/  @P3 LDG.E.128 R8, desc[UR4][R16.64] ;  /* 0x0000000410083981 */ /* 0x0000a2000c1e1d00 */
[----:B------:R-:W-:Y:S02]  /*0a30*/  SEL R29, R3, RZ, P2 ;  /* 0x000000ff031d7207 */ /* 0x000fe40001000000 */
[----:B------:R-:W-:Y:S01]  /*0a40*/  SEL R6, R6, RZ, P2 ;  /* 0x000000ff06067207 */ /* 0x000fe20001000000 */
[----:B------:R-:W-:Y:S02]  /*0a50*/  IMAD R13, R2, 0x3400, R13 ;  /* 0x00003400020d7824 */ /* 0x000fe400078e020d */
[----:B------:R-:W1:Y:S01]  /*0a60*/  LDC.64 R2, c[0x0][0x240] ;  /* 0x00009000ff027b82 */ /* 0x000e620000000a00 */
[----:B------:R-:W-:Y:S01]  /*0a70*/  SEL R26, R26, RZ, P2 ;  /* 0x000000ff1a1a7207 */ /* 0x000fe20001000000 */
[----:B------:R-:W-:Y:S01]  /*0a80*/  FADD R29, R6, -R29 ;  /* 0x8000001d061d7221 */ /* 0x000fe20000000000 */
[----:B------:R-:W-:Y:S02]  /*0a90*/  SEL R25, R25, RZ, P2 ;  /* 0x000000ff19197207 */ /* 0x000fe40001000000 */
[----:B------:R-:W-:-:S02]  /*0aa0*/  SEL R21, R21, RZ, P2 ;  /* 0x000000ff15157207 */ /* 0x000fc40001000000 */
[----:B------:R-:W-:Y:S01]  /*0ab0*/  SEL R6, R19, RZ, P2 ;  /* 0x000000ff13067207 */ /* 0x000fe20001000000 */
[----:B------:R-:W-:Y:S01]  /*0ac0*/  FADD R25, R25, -R26 ;  /* 0x8000001a19197221 */ /* 0x000fe20000000000 */
[----:B0-----:R-:W-:-:S03]  /*0ad0*/  SEL R17, R22, RZ, P2 ;  /* 0x000000ff16117207 */ /* 0x001fc60001000000 */
[----:B------:R-:W-:Y:S01]  /*0ae0*/  FADD R6, R6, -R21 ;  /* 0x8000001506067221 */ /* 0x000fe20000000000 */
[----:B------:R-:W-:Y:S01]  /*0af0*/  SEL R19, R20, RZ, P2 ;  /* 0x000000ff14137207 */ /* 0x000fe20001000000 */
[----:B------:R-:W-:Y:S01]  /*0b00*/  FMUL R0, R0, R27 ;  /* 0x0000001b00007220 */ /* 0x000fe20000400000 */
[----:B------:R-:W-:Y:S01]  /*0b10*/  SEL R21, R18, RZ, P2 ;  /* 0x000000ff12157207 */ /* 0x000fe20001000000 */
[----:B------:R-:W-:Y:S01]  /*0b20*/  FMUL R4, R4, R25 ;  /* 0x0000001904047220 */ /* 0x000fe20000400000 */
[----:B------:R-:W-:Y:S01]  /*0b30*/  FMUL R24, R24, R29 ;  /* 0x0000001d18187220 */ /* 0x000fe20000400000 */
[----:B------:R-:W-:Y:S01]  /*0b40*/  FMUL R23, R23, R6 ;  /* 0x0000000617177220 */ /* 0x000fe20000400000 */
[----:B------:R-:W-:Y:S02]  /*0b50*/  SEL R14, R14, RZ, P2 ;  /* 0x000000ff0e0e7207 */ /* 0x000fe40001000000 */
[----:B------:R-:W-:-:S05]  /*0b60*/  SEL R16, R15, RZ, P2 ;  /* 0x000000ff0f107207 */ /* 0x000fca0001000000 */
[----:B------:R-:W-:Y:S01]  /*0b70*/  FFMA R4, R17, R4, R16 ;  /* 0x0000000411047223 */ /* 0x000fe20000000010 */
[----:B-1----:R-:W-:-:S04]  /*0b80*/  IMAD.WIDE R2, R13, 0x4, R2 ;  /* 0x000000040d027825 */ /* 0x002fc800078e0202 */
[----:B------:R-:W-:Y:S02]  /*0b90*/  FSETP.GEU.AND P4, PT, R4, RZ, PT ;  /* 0x000000ff0400720b */ /* 0x000fe40003f8e000 */
[----:B---3--:R-:W-:Y:S02]  /*0ba0*/  SEL R7, R7, RZ, P2 ;  /* 0x000000ff07077207 */ /* 0x008fe40001000000 */
[----:B-----5:R-:W-:Y:S02]  /*0bb0*/  SEL R18, R5, RZ, P2 ;  /* 0x000000ff05127207 */ /* 0x020fe40001000000 */
[----:B------:R-:W-:Y:S01]  /*0bc0*/  SEL R12, R12, RZ, P2 ;  /* 0x000000ff0c0c7207 */ /* 0x000fe20001000000 */
[----:B------:R-:W-:Y:S02]  /*0bd0*/  FFMA R0, R7, R0, R14 ;  /* 0x0000000007007223 */ /* 0x000fe4000000000e */
[----:B------:R-:W-:Y:S02]  /*0be0*/  FFMA R24, R19, R24, R18 ;  /* 0x0000001813187223 */ /* 0x000fe40000000012 */
[----:B------:R-:W-:Y:S01]  /*0bf0*/  FFMA R12, R21, R23, R12 ;  /* 0x00000017150c7223 */ /* 0x000fe2000000000c */
[----:B------:R-:W-:-:S04]  /*0c00*/  FSETP.GEU.AND P5, PT, R0, RZ, PT ;  /* 0x000000ff0000720b */ /* 0x000fc80003fae000 */
[----:B------:R-:W-:Y:S02]  /*0c10*/  FSETP.GEU.AND P2, PT, R12, RZ, PT ;  /* 0x000000ff0c00720b */ /* 0x000fe40003f4e000 */
[----:B--2---:R-:W-:Y:S02]  /*0c20*/  SEL R8, R8, RZ, P3 ;  /* 0x000000ff08087207 */ /* 0x004fe40001800000 */
[----:B------:R-:W-:Y:S02]  /*0c30*/  SEL R9, R9, RZ, P3 ;  /* 0x000000ff09097207 */ /* 0x000fe40001800000 */
[----:B------:R-:W-:Y:S02]  /*0c40*/  SEL R10, R10, RZ, P3 ;  /* 0x000000ff0a0a7207 */ /* 0x000fe40001800000 */
[----:B------:R-:W-:Y:S02]  /*0c50*/  SEL R11, R11, RZ, P3 ;  /* 0x000000ff0b0b7207 */ /* 0x000fe40001800000 */
[----:B------:R-:W-:-:S02]  /*0c60*/  FSETP.GEU.AND P3, PT, R24, RZ, PT ;  /* 0x000000ff1800720b */ /* 0x000fc40003f6e000 */
[----:B------:R-:W-:Y:S02]  /*0c70*/  @P1 SEL R8, R0, RZ, P5 ;  /* 0x000000ff00081207 */ /* 0x000fe40002800000 */
[----:B------:R-:W-:Y:S02]  /*0c80*/  @P1 SEL R9, R4, RZ, P4 ;  /* 0x000000ff04091207 */ /* 0x000fe40002000000 */
[----:B------:R-:W-:Y:S02]  /*0c90*/  @P1 SEL R10, R24, RZ, P3 ;  /* 0x000000ff180a1207 */ /* 0x000fe40001800000 */
[----:B------:R-:W-:Y:S01]  /*0ca0*/  @P1 SEL R11, R12, RZ, P2 ;  /* 0x000000ff0c0b1207 */ /* 0x000fe20001000000 */
[----:B------:R-:W-:Y:S06]  /*0cb0*/  @P0 EXIT ;  /* 0x000000000000094d */ /* 0x000fec0003800000 */
[----:B------:R-:W-:Y:S01]  /*0cc0*/  STG.E.128 desc[UR4][R2.64], R8 ;  /* 0x0000000802007986 */ /* 0x000fe2000c101d04 */
[----:B------:R-:W-:Y:S05]  /*0cd0*/  EXIT ;  /* 0x000000000000794d */ /* 0x000fea0003800000 */
.L_x_0:
[----:B------:R-:W-:-:S00]  /*0ce0*/  BRA `(.L_x_0) ;  /* 0xfffffffc00fc7947 */ /* 0x000fc0000383ffff */
[----:B------:R-:W-:-:S00]  /*0cf0*/  NOP ;  /* 0x0000000000007918 */ /* 0x000fc00000000000 */
        /* <DEDUP_REMOVED lines=8> */
.L_x_1:


//--------------------- .nv.global.init           --------------------------
	.section	.nv.global.init,"aw",@progbits
.nv.global.init:
	.type		_$_str,@object
	.size		_$_str,(_$_str_$_2 - _$_str)
_$_str:
        /*0000*/ 	.byte	0x5f, 0x5f, 0x43, 0x55, 0x44, 0x41, 0x5f, 0x46, 0x54, 0x5a, 0x00
	.type		_$_str_$_2,@object
	.size		_$_str_$_2,(.L_1 - _$_str_$_2)
_$_str_$_2:
        /*000b*/ 	.byte	0x5f, 0x5f, 0x43, 0x55, 0x44, 0x41, 0x5f, 0x50, 0x52, 0x45, 0x43, 0x5f, 0x53, 0x51, 0x52, 0x54
        /*001b*/ 	.byte	0x00
.L_1:


//--------------------- .nv.constant0.triton_poi_fused_cat_27 --------------------------
	.section	.nv.constant0.triton_poi_fused_cat_27,"a",@progbits
	.sectionflags	@""
	.align	4
.nv.constant0.triton_poi_fused_cat_27:
	.zero		588
